	.headerflags	@"EF_CUDA_TEXMODE_UNIFIED EF_CUDA_64BIT_ADDRESS EF_CUDA_ACCELERATORS EF_CUDA_SM90 EF_CUDA_VIRTUAL_SM(EF_CUDA_SM90)"
	.elftype	@"ET_EXEC"


//--------------------- .nv.info                  --------------------------
	.section	.nv.info,"",@"SHT_CUDA_INFO"
	.align	4


	//----- nvinfo : EIATTR_REGCOUNT
	.align		4
        /*0000*/ 	.byte	0x04, 0x2f
        /*0002*/ 	.short	(.L_1 - .L_0)
	.align		4
.L_0:
        /*0004*/ 	.word	index@(triton_poi_fused__to_copy_convolution_view_1)
        /*0008*/ 	.word	0x00000014


	//----- nvinfo : EIATTR_MIN_STACK_SIZE
	.align		4
.L_1:
        /*000c*/ 	.byte	0x04, 0x12
        /*000e*/ 	.short	(.L_3 - .L_2)
	.align		4
.L_2:
        /*0010*/ 	.word	index@(triton_poi_fused__to_copy_convolution_view_1)
        /*0014*/ 	.word	0x00000000


	//----- nvinfo : EIATTR_FRAME_SIZE
	.align		4
.L_3:
        /*0018*/ 	.byte	0x04, 0x11
        /*001a*/ 	.short	(.L_5 - .L_4)
	.align		4
.L_4:
        /*001c*/ 	.word	index@(triton_poi_fused__to_copy_convolution_view_1)
        /*0020*/ 	.word	0x00000000


	//----- nvinfo : EIATTR_MIN_STACK_SIZE
	.align		4
.L_5:
        /*0024*/ 	.byte	0x04, 0x12
        /*0026*/ 	.short	(.L_7 - .L_6)
	.align		4
.L_6:
        /*0028*/ 	.word	index@(triton_poi_fused__to_copy_convolution_view_1)
        /*002c*/ 	.word	0x00000000
.L_7:


//--------------------- .nv.info.triton_poi_fused__to_copy_convolution_view_1 --------------------------
	.section	.nv.info.triton_poi_fused__to_copy_convolution_view_1,"",@"SHT_CUDA_INFO"
	.sectionflags	@""
	.align	4


	//----- nvinfo : EIATTR_CUDA_API_VERSION
	.align		4
        /*0000*/ 	.byte	0x04, 0x37
        /*0002*/ 	.short	(.L_9 - .L_8)
.L_8:
        /*0004*/ 	.word	0x0000007c


	//----- nvinfo : EIATTR_KPARAM_INFO
	.align		4
.L_9:
        /*0008*/ 	.byte	0x04, 0x17
        /*000a*/ 	.short	(.L_11 - .L_10)
.L_10:
        /*000c*/ 	.word	0x00000000
        /*0010*/ 	.short	0x0004
        /*0012*/ 	.short	0x001c
        /*0014*/ 	.byte	0x00, 0xf0, 0x11, 0x00


	//----- nvinfo : EIATTR_KPARAM_INFO
	.align		4
.L_11:
        /*0018*/ 	.byte	0x04, 0x17
        /*001a*/ 	.short	(.L_13 - .L_12)
.L_12:
        /*001c*/ 	.word	0x00000000
        /*0020*/ 	.short	0x0003
        /*0022*/ 	.short	0x0018
        /*0024*/ 	.byte	0x00, 0xf0, 0x11, 0x00


	//----- nvinfo : EIATTR_KPARAM_INFO
	.align		4
.L_13:
        /*0028*/ 	.byte	0x04, 0x17
        /*002a*/ 	.short	(.L_15 - .L_14)
.L_14:
        /*002c*/ 	.word	0x00000000
        /*0030*/ 	.short	0x0002
        /*0032*/ 	.short	0x0010
        /*0034*/ 	.byte	0x00, 0xf4, 0x21, 0x00


	//----- nvinfo : EIATTR_KPARAM_INFO
	.align		4
.L_15:
        /*0038*/ 	.byte	0x04, 0x17
        /*003a*/ 	.short	(.L_17 - .L_16)
.L_16:
        /*003c*/ 	.word	0x00000000
        /*0040*/ 	.short	0x0001
        /*0042*/ 	.short	0x0008
        /*0044*/ 	.byte	0x00, 0xf4, 0x21, 0x00


	//----- nvinfo : EIATTR_KPARAM_INFO
	.align		4
.L_17:
        /*0048*/ 	.byte	0x04, 0x17
        /*004a*/ 	.short	(.L_19 - .L_18)
.L_18:
        /*004c*/ 	.word	0x00000000
        /*0050*/ 	.short	0x0000
        /*0052*/ 	.short	0x0000
        /*0054*/ 	.byte	0x00, 0xf4, 0x21, 0x00


	//----- nvinfo : EIATTR_SPARSE_MMA_MASK
	.align		4
.L_19:
        /*0058*/ 	.byte	0x03, 0x50
        /*005a*/ 	.short	0x0000


	//----- nvinfo : EIATTR_MAXREG_COUNT
	.align		4
        /*005c*/ 	.byte	0x03, 0x1b
        /*005e*/ 	.short	0x00ff


	//----- nvinfo : EIATTR_EXIT_INSTR_OFFSETS
	.align		4
        /*0060*/ 	.byte	0x04, 0x1c
        /*0062*/ 	.short	(.L_21 - .L_20)


	//   ....[0]....
.L_20:
        /*0064*/ 	.word	0x00000220


	//   ....[1]....
        /*0068*/ 	.word	0x00000270


	//----- nvinfo : EIATTR_REQNTID
	.align		4
.L_21:
        /*006c*/ 	.byte	0x04, 0x10
        /*006e*/ 	.short	(.L_23 - .L_22)
.L_22:
        /*0070*/ 	.word	0x00000020
        /*0074*/ 	.word	0x00000001
        /*0078*/ 	.word	0x00000001


	//----- nvinfo : EIATTR_CBANK_PARAM_SIZE
	.align		4
.L_23:
        /*007c*/ 	.byte	0x03, 0x19
        /*007e*/ 	.short	0x0020


	//----- nvinfo : EIATTR_PARAM_CBANK
	.align		4
        /*0080*/ 	.byte	0x04, 0x0a
        /*0082*/ 	.short	(.L_25 - .L_24)
	.align		4
.L_24:
        /*0084*/ 	.word	index@(.nv.constant0.triton_poi_fused__to_copy_convolution_view_1)
        /*0088*/ 	.short	0x0210
        /*008a*/ 	.short	0x0020


	//----- nvinfo : EIATTR_SW_WAR
	.align		4
.L_25:
        /*008c*/ 	.byte	0x04, 0x36
        /*008e*/ 	.short	(.L_27 - .L_26)
.L_26:
        /*0090*/ 	.word	0x00000008
.L_27:


//--------------------- .nv.callgraph             --------------------------
	.section	.nv.callgraph,"",@"SHT_CUDA_CALLGRAPH"
	.align	4
	.sectionentsize	8
	.align		4
        /*0000*/ 	.word	0x00000000
	.align		4
        /*0004*/ 	.word	0xffffffff
	.align		4
        /*0008*/ 	.word	0x00000000
	.align		4
        /*000c*/ 	.word	0xfffffffe
	.align		4
        /*0010*/ 	.word	0x00000000
	.align		4
        /*0014*/ 	.word	0xfffffffd
	.align		4
        /*0018*/ 	.word	0x00000000
	.align		4
        /*001c*/ 	.word	0xfffffffc


//--------------------- .text.triton_poi_fused__to_copy_convolution_view_1 --------------------------
	.section	.text.triton_poi_fused__to_copy_convolution_view_1,"ax",@progbits
	.align	128
        .global         triton_poi_fused__to_copy_convolution_view_1
        .type           triton_poi_fused__to_copy_convolution_view_1,@function
        .size           triton_poi_fused__to_copy_convolution_view_1,(.L_x_1 - triton_poi_fused__to_copy_convolution_view_1)
        .other          triton_poi_fused__to_copy_convolution_view_1,@"STO_CUDA_ENTRY STV_DEFAULT"
triton_poi_fused__to_copy_convolution_view_1:
.text.triton_poi_fused__to_copy_convolution_view_1:
[----:B------:R-:W0:Y:S01]  /*0000*/  LDC R1, c[0x0][0x28] ;  /* 0x00000a00ff017b82 */ /* 0x000e220000000800 */
[----:B------:R-:W1:Y:S07]  /*0010*/  S2R R13, SR_TID.X ;  /* 0x00000000000d7919 */ /* 0x000e6e0000002100 */
[----:B------:R-:W2:Y:S01]  /*0020*/  LDC.64 R2, c[0x0][0x210] ;  /* 0x00008400ff027b82 */ /* 0x000ea20000000a00 */
[----:B------:R-:W-:Y:S01]  /*0030*/  CS2R R8, SRZ ;  /* 0x0000000000087805 */ /* 0x000fe2000001ff00 */
[----:B------:R-:W-:Y:S01]  /*0040*/  ULDC.64 UR4, c[0x0][0x208] ;  /* 0x0000820000047ab9 */ /* 0x000fe20000000a00 */
[----:B------:R-:W3:Y:S01]  /*0050*/  S2R R0, SR_CTAID.Y ;  /* 0x0000000000007919 */ /* 0x000ee20000002600 */
[----:B------:R-:W4:Y:S04]  /*0060*/  S2R R6, SR_CTAID.X ;  /* 0x0000000000067919 */ /* 0x000f280000002500 */
[----:B------:R-:W2:Y:S01]  /*0070*/  LDC.64 R10, c[0x0][0x218] ;  /* 0x00008600ff0a7b82 */ /* 0x000ea20000000a00 */
[----:B-1----:R-:W-:Y:S01]  /*0080*/  SHF.R.U32.HI R7, RZ, 0x2, R13 ;  /* 0x00000002ff077819 */ /* 0x002fe2000001160d */
[----:B---3--:R-:W-:-:S03]  /*0090*/  IMAD.SHL.U32 R0, R0, 0x4, RZ ;  /* 0x0000000400007824 */ /* 0x008fc600078e00ff */
[----:B------:R-:W-:Y:S01]  /*00a0*/  SGXT.U32 R7, R7, 0x2 ;  /* 0x000000020707781a */ /* 0x000fe20000000000 */
[----:B----4-:R-:W-:Y:S01]  /*00b0*/  IMAD.SHL.U32 R6, R6, 0x4, RZ ;  /* 0x0000000406067824 */ /* 0x010fe200078e00ff */
[----:B------:R-:W-:-:S04]  /*00c0*/  LOP3.LUT R4, R0, 0x3, R13, 0xf8, !PT ;  /* 0x0000000300047812 */ /* 0x000fc800078ef80d */
[----:B------:R-:W-:Y:S02]  /*00d0*/  LOP3.LUT R5, R6, R7, RZ, 0xfc, !PT ;  /* 0x0000000706057212 */ /* 0x000fe400078efcff */
[----:B------:R-:W-:Y:S02]  /*00e0*/  LOP3.LUT R15, R6, 0x3, R13, 0xf8, !PT ;  /* 0x00000003060f7812 */ /* 0x000fe400078ef80d */
[----:B------:R-:W-:Y:S01]  /*00f0*/  VIMNMX R14, R4, R5, !PT ;  /* 0x00000005040e7248 */ /* 0x000fe20007fe0100 */
[----:B------:R-:W-:-:S03]  /*0100*/  IMAD R17, R5, 0x4, R4 ;  /* 0x0000000405117824 */ /* 0x000fc600078e0204 */
[----:B------:R-:W-:Y:S01]  /*0110*/  ISETP.GE.AND P0, PT, R14, 0x4, PT ;  /* 0x000000040e00780c */ /* 0x000fe20003f06270 */
[----:B--2---:R-:W-:-:S12]  /*0120*/  IMAD.WIDE R4, R17, 0x8, R2 ;  /* 0x0000000811047825 */ /* 0x004fd800078e0202 */
[----:B------:R2:W3:Y:S01]  /*0130*/  @!P0 LDG.E.64 R8, desc[UR4][R4.64] ;  /* 0x0000000404088981 */ /* 0x0004e2000c1e1b00 */
[----:B------:R-:W-:-:S04]  /*0140*/  LOP3.LUT R0, R0, R7, RZ, 0xfc, !PT ;  /* 0x0000000700007212 */ /* 0x000fc800078efcff */
[----:B------:R-:W-:Y:S01]  /*0150*/  VIMNMX R12, R0, R15, !PT ;  /* 0x0000000f000c7248 */ /* 0x000fe20007fe0100 */
[----:B------:R-:W-:-:S03]  /*0160*/  IMAD R7, R15, 0x4, R0 ;  /* 0x000000040f077824 */ /* 0x000fc600078e0200 */
[----:B------:R-:W-:Y:S01]  /*0170*/  ISETP.GE.AND P0, PT, R12, 0x4, PT ;  /* 0x000000040c00780c */ /* 0x000fe20003f06270 */
[----:B------:R-:W-:Y:S01]  /*0180*/  IMAD.WIDE R2, R7, 0x8, R2 ;  /* 0x0000000807027825 */ /* 0x000fe200078e0202 */
[----:B------:R-:W-:-:S11]  /*0190*/  CS2R R6, SRZ ;  /* 0x0000000000067805 */ /* 0x000fd6000001ff00 */
[----:B------:R1:W5:Y:S01]  /*01a0*/  @!P0 LDG.E.64 R6, desc[UR4][R2.64] ;  /* 0x0000000402068981 */ /* 0x000362000c1e1b00 */
[----:B------:R-:W-:Y:S01]  /*01b0*/  LOP3.LUT P0, RZ, R13, 0x10, RZ, 0xc0, !PT ;  /* 0x000000100dff7812 */ /* 0x000fe2000780c0ff */
[----:B0-2---:R-:W-:-:S03]  /*01c0*/  IMAD.WIDE R4, R17, 0x4, R10 ;  /* 0x0000000411047825 */ /* 0x005fc600078e020a */
[----:B------:R-:W-:Y:S02]  /*01d0*/  ISETP.LT.AND P1, PT, R14, 0x4, !P0 ;  /* 0x000000040e00780c */ /* 0x000fe40004721270 */
[----:B------:R-:W-:Y:S02]  /*01e0*/  ISETP.LT.AND P0, PT, R12, 0x4, !P0 ;  /* 0x000000040c00780c */ /* 0x000fe40004701270 */
[----:B------:R-:W0:Y:S01]  /*01f0*/  LDC.64 R12, c[0x0][0x220] ;  /* 0x00008800ff0c7b82 */ /* 0x000e220000000a00 */
[----:B---3--:R-:W2:Y:S08]  /*0200*/  F2F.F32.F64 R9, R8 ;  /* 0x0000000800097310 */ /* 0x008eb00000301000 */
[----:B--2---:R1:W-:Y:S02]  /*0210*/  @P1 STG.E desc[UR4][R4.64], R9 ;  /* 0x0000000904001986 */ /* 0x0043e4000c101904 */
[----:B0-----:R-:W-:Y:S05]  /*0220*/  @!P0 EXIT ;  /* 0x000000000000894d */ /* 0x001fea0003800000 */
[----:B-----5:R-:W0:Y:S01]  /*0230*/  F2F.F32.F64 R7, R6 ;  /* 0x0000000600077310 */ /* 0x020e220000301000 */
[----:B-1----:R-:W-:-:S04]  /*0240*/  IMAD R3, R0, 0x4, R15 ;  /* 0x0000000400037824 */ /* 0x002fc800078e020f */
[----:B------:R-:W-:-:S05]  /*0250*/  IMAD.WIDE R2, R3, 0x4, R12 ;  /* 0x0000000403027825 */ /* 0x000fca00078e020c */
[----:B0-----:R-:W-:Y:S01]  /*0260*/  STG.E desc[UR4][R2.64], R7 ;  /* 0x0000000702007986 */ /* 0x001fe2000c101904 */
[----:B------:R-:W-:Y:S05]  /*0270*/  EXIT ;  /* 0x000000000000794d */ /* 0x000fea0003800000 */
.L_x_0:
[----:B------:R-:W-:-:S00]  /*0280*/  BRA `(.L_x_0) ;  /* 0xfffffffc00fc7947 */ /* 0x000fc0000383ffff */
[----:B------:R-:W-:-:S00]  /*0290*/  NOP ;  /* 0x0000000000007918 */ /* 0x000fc00000000000 */
        /* <DEDUP_REMOVED lines=14> */
.L_x_1:


//--------------------- .nv.constant0.triton_poi_fused__to_copy_convolution_view_1 --------------------------
	.section	.nv.constant0.triton_poi_fused__to_copy_convolution_view_1,"a",@progbits
	.sectionflags	@""
	.align	4
.nv.constant0.triton_poi_fused__to_copy_convolution_view_1:
	.zero		560
